//
// Generated by NVIDIA NVVM Compiler
//
// Compiler Build ID: CL-36424714
// Cuda compilation tools, release 13.0, V13.0.88
// Based on NVVM 20.0.0
//

.version 9.0
.target sm_100
.address_size 64

	// .globl	_Z3sumPfS_i
// _ZZ3sumPfS_iE5sData has been demoted

.visible .entry _Z3sumPfS_i(
	.param .u64 .ptr .align 1 _Z3sumPfS_i_param_0,
	.param .u64 .ptr .align 1 _Z3sumPfS_i_param_1,
	.param .u32 _Z3sumPfS_i_param_2
)
{
	.reg .pred 	%p<4>;
	.reg .b32 	%r<11>;
	.reg .b32 	%f<6>;
	.reg .b64 	%rd<7>;
	// demoted variable
	.shared .align 4 .b8 _ZZ3sumPfS_iE5sData[4096];
	ld.param.u64 	%rd2, [_Z3sumPfS_i_param_0];
	ld.param.u64 	%rd1, [_Z3sumPfS_i_param_1];
	ld.param.u32 	%r10, [_Z3sumPfS_i_param_2];
	cvta.to.global.u64 	%rd3, %rd2;
	mov.u32 	%r1, %tid.x;
	mul.wide.u32 	%rd4, %r1, 4;
	add.s64 	%rd5, %rd3, %rd4;
	ld.global.f32 	%f1, [%rd5];
	shl.b32 	%r6, %r1, 2;
	mov.u32 	%r7, _ZZ3sumPfS_iE5sData;
	add.s32 	%r2, %r7, %r6;
	st.shared.f32 	[%r2], %f1;
	bar.sync 	0;
	setp.lt.s32 	%p1, %r10, 2;
	@%p1 bra 	$L__BB0_4;
$L__BB0_1:
	shr.u32 	%r4, %r10, 1;
	setp.ge.u32 	%p2, %r1, %r4;
	@%p2 bra 	$L__BB0_3;
	ld.shared.f32 	%f2, [%r2];
	shl.b32 	%r8, %r4, 2;
	add.s32 	%r9, %r2, %r8;
	ld.shared.f32 	%f3, [%r9];
	add.f32 	%f4, %f2, %f3;
	st.shared.f32 	[%r2], %f4;
$L__BB0_3:
	bar.sync 	0;
	setp.gt.u32 	%p3, %r10, 3;
	mov.u32 	%r10, %r4;
	@%p3 bra 	$L__BB0_1;
$L__BB0_4:
	cvta.to.global.u64 	%rd6, %rd1;
	ld.shared.f32 	%f5, [_ZZ3sumPfS_iE5sData];
	st.global.f32 	[%rd6], %f5;
	ret;

}


// ===== COMPILED SASS (sm_100) =====

	.target	sm_100

	.elftype	@"ET_EXEC"


//--------------------- .note.nv.tkinfo           --------------------------
	.section	.note.nv.tkinfo,"",@"SHT_NOTE"
	.sectionflags	@"SHF_NOTE_NV_TKINFO"
	.tkinfo
        /*0018*/ 	.word	0x00000002
        /*0030*/ 	.string	""
        /*0030*/ 	.string	"ptxas"
        /*0030*/ 	.string	"Cuda compilation tools, release 13.0, V13.0.88"
        /*0030*/ 	.string	"Build cuda_13.0.r13.0/compiler.36424714_0"
        /*0030*/ 	.string	"-arch sm_100 -m 64 "



//--------------------- .note.nv.cuinfo           --------------------------
	.section	.note.nv.cuinfo,"",@"SHT_NOTE"
	.sectionflags	@"SHF_NOTE_NV_CUINFO"
        /*0018*/ 	.short	0x0002
        /*001a*/ 	.short	0x0064
        /*001c*/ 	.short	0x0082
	.zero		2


//--------------------- .nv.info                  --------------------------
	.section	.nv.info,"",@"SHT_CUDA_INFO"
	.align	4


	//----- nvinfo : EIATTR_REGCOUNT
	.align		4
        /*0000*/ 	.byte	0x04, 0x2f
        /*0002*/ 	.short	(.L_1 - .L_0)
	.align		4
.L_0:
        /*0004*/ 	.word	index@(_Z3sumPfS_i)
        /*0008*/ 	.word	0x0000000a


	//----- nvinfo : EIATTR_FRAME_SIZE
	.align		4
.L_1:
        /*000c*/ 	.byte	0x04, 0x11
        /*000e*/ 	.short	(.L_3 - .L_2)
	.align		4
.L_2:
        /*0010*/ 	.word	index@(_Z3sumPfS_i)
        /*0014*/ 	.word	0x00000000


	//----- nvinfo : EIATTR_MIN_STACK_SIZE
	.align		4
.L_3:
        /*0018*/ 	.byte	0x04, 0x12
        /*001a*/ 	.short	(.L_5 - .L_4)
	.align		4
.L_4:
        /*001c*/ 	.word	index@(_Z3sumPfS_i)
        /*0020*/ 	.word	0x00000000
.L_5:


//--------------------- .nv.compat                --------------------------
	.section	.nv.compat,"",@"SHT_CUDA_COMPAT_INFO"
	.align	4
        /*0000*/ 	.byte	0x02, 0x09, 0x00, 0x00, 0x02, 0x02, 0x01, 0x00, 0x02, 0x05, 0x05, 0x00, 0x03, 0x07, 0x01, 0x01
        /*0010*/ 	.byte	0x02, 0x03, 0x00, 0x00, 0x02, 0x06, 0x01, 0x00, 0x04, 0x0b, 0x08, 0x00, 0x09, 0x00, 0x00, 0x00
        /*0020*/ 	.byte	0x00, 0x00, 0x00, 0x00


//--------------------- .nv.info._Z3sumPfS_i      --------------------------
	.section	.nv.info._Z3sumPfS_i,"",@"SHT_CUDA_INFO"
	.sectionflags	@""
	.align	4


	//----- nvinfo : EIATTR_CUDA_API_VERSION
	.align		4
        /*0000*/ 	.byte	0x04, 0x37
        /*0002*/ 	.short	(.L_7 - .L_6)
.L_6:
        /*0004*/ 	.word	0x00000082


	//----- nvinfo : EIATTR_KPARAM_INFO
	.align		4
.L_7:
        /*0008*/ 	.byte	0x04, 0x17
        /*000a*/ 	.short	(.L_9 - .L_8)
.L_8:
        /*000c*/ 	.word	0x00000000
        /*0010*/ 	.short	0x0002
        /*0012*/ 	.short	0x0010
        /*0014*/ 	.byte	0x00, 0xf0, 0x11, 0x00


	//----- nvinfo : EIATTR_KPARAM_INFO
	.align		4
.L_9:
        /*0018*/ 	.byte	0x04, 0x17
        /*001a*/ 	.short	(.L_11 - .L_10)
.L_10:
        /*001c*/ 	.word	0x00000000
        /*0020*/ 	.short	0x0001
        /*0022*/ 	.short	0x0008
        /*0024*/ 	.byte	0x00, 0xf5, 0x21, 0x00


	//----- nvinfo : EIATTR_KPARAM_INFO
	.align		4
.L_11:
        /*0028*/ 	.byte	0x04, 0x17
        /*002a*/ 	.short	(.L_13 - .L_12)
.L_12:
        /*002c*/ 	.word	0x00000000
        /*0030*/ 	.short	0x0000
        /*0032*/ 	.short	0x0000
        /*0034*/ 	.byte	0x00, 0xf5, 0x21, 0x00


	//----- nvinfo : EIATTR_SPARSE_MMA_MASK
	.align		4
.L_13:
        /*0038*/ 	.byte	0x03, 0x50
        /*003a*/ 	.short	0x0000


	//----- nvinfo : EIATTR_MAXREG_COUNT
	.align		4
        /*003c*/ 	.byte	0x03, 0x1b
        /*003e*/ 	.short	0x00ff


	//----- nvinfo : EIATTR_NUM_BARRIERS
	.align		4
        /*0040*/ 	.byte	0x02, 0x4c
        /*0042*/ 	.byte	0x01
	.zero		1


	//----- nvinfo : EIATTR_MERCURY_ISA_VERSION
	.align		4
        /*0044*/ 	.byte	0x03, 0x5f
        /*0046*/ 	.short	0x0101


	//----- nvinfo : EIATTR_VRC_CTA_INIT_COUNT
	.align		4
        /*0048*/ 	.byte	0x02, 0x4a
	.zero		1
	.zero		1


	//----- nvinfo : EIATTR_EXIT_INSTR_OFFSETS
	.align		4
        /*004c*/ 	.byte	0x04, 0x1c
        /*004e*/ 	.short	(.L_15 - .L_14)


	//   ....[0]....
.L_14:
        /*0050*/ 	.word	0x00000220


	//----- nvinfo : EIATTR_CBANK_PARAM_SIZE
	.align		4
.L_15:
        /*0054*/ 	.byte	0x03, 0x19
        /*0056*/ 	.short	0x0014


	//----- nvinfo : EIATTR_PARAM_CBANK
	.align		4
        /*0058*/ 	.byte	0x04, 0x0a
        /*005a*/ 	.short	(.L_17 - .L_16)
	.align		4
.L_16:
        /*005c*/ 	.word	index@(.nv.constant0._Z3sumPfS_i)
        /*0060*/ 	.short	0x0380
        /*0062*/ 	.short	0x0014


	//----- nvinfo : EIATTR_SW_WAR
	.align		4
.L_17:
        /*0064*/ 	.byte	0x04, 0x36
        /*0066*/ 	.short	(.L_19 - .L_18)
.L_18:
        /*0068*/ 	.word	0x00000008
.L_19:


//--------------------- .nv.callgraph             --------------------------
	.section	.nv.callgraph,"",@"SHT_CUDA_CALLGRAPH"
	.align	4
	.sectionentsize	8
	.align		4
        /*0000*/ 	.word	0x00000000
	.align		4
        /*0004*/ 	.word	0xffffffff
	.align		4
        /*0008*/ 	.word	0x00000000
	.align		4
        /*000c*/ 	.word	0xfffffffe
	.align		4
        /*0010*/ 	.word	0x00000000
	.align		4
        /*0014*/ 	.word	0xfffffffd
	.align		4
        /*0018*/ 	.word	0x00000000
	.align		4
        /*001c*/ 	.word	0xfffffffc


//--------------------- .text._Z3sumPfS_i         --------------------------
	.section	.text._Z3sumPfS_i,"ax",@progbits
	.align	128
        .global         _Z3sumPfS_i
        .type           _Z3sumPfS_i,@function
        .size           _Z3sumPfS_i,(.L_x_3 - _Z3sumPfS_i)
        .other          _Z3sumPfS_i,@"STO_CUDA_ENTRY STV_DEFAULT"
_Z3sumPfS_i:
.text._Z3sumPfS_i:
[----:B------:R-:W-:Y:S01]  /*0000*/  LDC R1, c[0x0][0x37c] ;  /* 0x0000df00ff017b82 */ /* 0x000fe20000000800 */
[----:B------:R-:W0:Y:S07]  /*0010*/  S2R R7, SR_TID.X ;  /* 0x0000000000077919 */ /* 0x000e2e0000002100 */
[----:B------:R-:W0:Y:S01]  /*0020*/  LDC.64 R2, c[0x0][0x380] ;  /* 0x0000e000ff027b82 */ /* 0x000e220000000a00 */
[----:B------:R-:W1:Y:S01]  /*0030*/  LDCU.64 UR6, c[0x0][0x358] ;  /* 0x00006b00ff0677ac */ /* 0x000e620008000a00 */
[----:B------:R-:W2:Y:S01]  /*0040*/  LDCU UR8, c[0x0][0x390] ;  /* 0x00007200ff0877ac */ /* 0x000ea20008000800 */
[----:B0-----:R-:W-:-:S06]  /*0050*/  IMAD.WIDE.U32 R2, R7, 0x4, R2 ;  /* 0x0000000407027825 */ /* 0x001fcc00078e0002 */
[----:B-1----:R-:W3:Y:S01]  /*0060*/  LDG.E R2, desc[UR6][R2.64] ;  /* 0x0000000602027981 */ /* 0x002ee2000c1e1900 */
[----:B------:R-:W0:Y:S01]  /*0070*/  S2UR UR5, SR_CgaCtaId ;  /* 0x00000000000579c3 */ /* 0x000e220000008800 */
[----:B------:R-:W-:Y:S01]  /*0080*/  UMOV UR4, 0x400 ;  /* 0x0000040000047882 */ /* 0x000fe20000000000 */
[----:B--2---:R-:W-:Y:S02]  /*0090*/  UISETP.GE.AND UP0, UPT, UR8, 0x2, UPT ;  /* 0x000000020800788c */ /* 0x004fe4000bf06270 */
[----:B0-----:R-:W-:-:S06]  /*00a0*/  ULEA UR4, UR5, UR4, 0x18 ;  /* 0x0000000405047291 */ /* 0x001fcc000f8ec0ff */
[----:B------:R-:W-:-:S05]  /*00b0*/  LEA R5, R7, UR4, 0x2 ;  /* 0x0000000407057c11 */ /* 0x000fca000f8e10ff */
[----:B---3--:R0:W-:Y:S01]  /*00c0*/  STS [R5], R2 ;  /* 0x0000000205007388 */ /* 0x0081e20000000800 */
[----:B------:R-:W-:Y:S06]  /*00d0*/  BAR.SYNC.DEFER_BLOCKING 0x0 ;  /* 0x0000000000007b1d */ /* 0x000fec0000010000 */
[----:B------:R-:W-:Y:S05]  /*00e0*/  BRA.U !UP0, `(.L_x_0) ;  /* 0x0000000108347547 */ /* 0x000fea000b800000 */
[----:B------:R-:W1:Y:S02]  /*00f0*/  LDCU UR4, c[0x0][0x390] ;  /* 0x00007200ff0477ac */ /* 0x000e640008000800 */
[----:B-1----:R-:W-:-:S07]  /*0100*/  IMAD.U32 R0, RZ, RZ, UR4 ;  /* 0x00000004ff007e24 */ /* 0x002fce000f8e00ff */
.L_x_1:
[----:B------:R-:W-:-:S04]  /*0110*/  SHF.R.U32.HI R4, RZ, 0x1, R0 ;  /* 0x00000001ff047819 */ /* 0x000fc80000011600 */
[----:B------:R-:W-:-:S13]  /*0120*/  ISETP.GE.U32.AND P0, PT, R7, R4, PT ;  /* 0x000000040700720c */ /* 0x000fda0003f06070 */
[----:B------:R-:W-:Y:S01]  /*0130*/  @!P0 LEA R3, R4, R5, 0x2 ;  /* 0x0000000504038211 */ /* 0x000fe200078e10ff */
[----:B0-----:R-:W-:Y:S05]  /*0140*/  @!P0 LDS R2, [R5] ;  /* 0x0000000005028984 */ /* 0x001fea0000000800 */
[----:B------:R-:W0:Y:S02]  /*0150*/  @!P0 LDS R3, [R3] ;  /* 0x0000000003038984 */ /* 0x000e240000000800 */
[----:B0-----:R-:W-:-:S05]  /*0160*/  @!P0 FADD R2, R2, R3 ;  /* 0x0000000302028221 */ /* 0x001fca0000000000 */
[----:B------:R1:W-:Y:S01]  /*0170*/  @!P0 STS [R5], R2 ;  /* 0x0000000205008388 */ /* 0x0003e20000000800 */
[----:B------:R-:W-:Y:S01]  /*0180*/  BAR.SYNC.DEFER_BLOCKING 0x0 ;  /* 0x0000000000007b1d */ /* 0x000fe20000010000 */
[----:B------:R-:W-:Y:S01]  /*0190*/  ISETP.GT.U32.AND P0, PT, R0, 0x3, PT ;  /* 0x000000030000780c */ /* 0x000fe20003f04070 */
[----:B------:R-:W-:-:S12]  /*01a0*/  IMAD.MOV.U32 R0, RZ, RZ, R4 ;  /* 0x000000ffff007224 */ /* 0x000fd800078e0004 */
[----:B-1----:R-:W-:Y:S05]  /*01b0*/  @P0 BRA `(.L_x_1) ;  /* 0xfffffffc00d40947 */ /* 0x002fea000383ffff */
.L_x_0:
[----:B------:R-:W1:Y:S01]  /*01c0*/  S2UR UR5, SR_CgaCtaId ;  /* 0x00000000000579c3 */ /* 0x000e620000008800 */
[----:B------:R-:W-:-:S07]  /*01d0*/  UMOV UR4, 0x400 ;  /* 0x0000040000047882 */ /* 0x000fce0000000000 */
[----:B0-----:R-:W0:Y:S01]  /*01e0*/  LDC.64 R2, c[0x0][0x388] ;  /* 0x0000e200ff027b82 */ /* 0x001e220000000a00 */
[----:B-1----:R-:W-:-:S09]  /*01f0*/  ULEA UR4, UR5, UR4, 0x18 ;  /* 0x0000000405047291 */ /* 0x002fd2000f8ec0ff */
[----:B------:R-:W0:Y:S04]  /*0200*/  LDS R5, [UR4] ;  /* 0x00000004ff057984 */ /* 0x000e280008000800 */
[----:B0-----:R-:W-:Y:S01]  /*0210*/  STG.E desc[UR6][R2.64], R5 ;  /* 0x0000000502007986 */ /* 0x001fe2000c101906 */
[----:B------:R-:W-:Y:S05]  /*0220*/  EXIT ;  /* 0x000000000000794d */ /* 0x000fea0003800000 */
.L_x_2:
[----:B------:R-:W-:-:S00]  /*0230*/  BRA `(.L_x_2) ;  /* 0xfffffffc00fc7947 */ /* 0x000fc0000383ffff */
[----:B------:R-:W-:-:S00]  /*0240*/  NOP ;  /* 0x0000000000007918 */ /* 0x000fc00000000000 */
        /* <DEDUP_REMOVED lines=11> */
.L_x_3:


//--------------------- .nv.shared._Z3sumPfS_i    --------------------------
	.section	.nv.shared._Z3sumPfS_i,"aw",@nobits
	.sectionflags	@""
	.align	4
.nv.shared._Z3sumPfS_i:
	.zero		5120


//--------------------- .nv.shared.reserved.0     --------------------------
	.section	.nv.shared.reserved.0,"aw",@nobits
	.weak		__nv_reservedSMEM_offset_0_alias
	.size		__nv_reservedSMEM_offset_0_alias, 0, 64
	.other		__nv_reservedSMEM_offset_0_alias,@"STO_CUDA_RESERVED_SHARED STV_DEFAULT"
__nv_reservedSMEM_offset_0_alias:
	.zero		0
	.zero		64


//--------------------- .nv.constant0._Z3sumPfS_i --------------------------
	.section	.nv.constant0._Z3sumPfS_i,"a",@progbits
	.sectionflags	@""
	.align	4
.nv.constant0._Z3sumPfS_i:
	.zero		916


//--------------------- SYMBOLS --------------------------

	.type		.nv.reservedSmem.offset0,@object
	.size		.nv.reservedSmem.offset0,0x4
	.type		.nv.reservedSmem.cap,@object
	.size		.nv.reservedSmem.cap,0x4
